//
// Generated by NVIDIA NVVM Compiler
//
// Compiler Build ID: CL-36424714
// Cuda compilation tools, release 13.0, V13.0.88
// Based on NVVM 20.0.0
//

.version 9.0
.target sm_100
.address_size 64

	// .globl	_Z16printThreadIndexPiii
.extern .func  (.param .b32 func_retval0) vprintf
(
	.param .b64 vprintf_param_0,
	.param .b64 vprintf_param_1
)
;
.global .align 1 .b8 $str[81] = {116, 104, 114, 101, 97, 100, 95, 105, 100, 32, 40, 37, 100, 32, 37, 100, 41, 32, 98, 108, 111, 99, 107, 95, 105, 100, 32, 40, 37, 100, 32, 37, 100, 41, 32, 99, 111, 111, 114, 100, 105, 97, 110, 116, 101, 32, 40, 37, 100, 32, 37, 100, 41, 32, 103, 108, 111, 98, 97, 108, 32, 105, 110, 100, 101, 120, 32, 37, 50, 100, 32, 105, 118, 97, 108, 32, 37, 50, 100, 10};

.visible .entry _Z16printThreadIndexPiii(
	.param .u64 .ptr .align 1 _Z16printThreadIndexPiii_param_0,
	.param .u32 _Z16printThreadIndexPiii_param_1,
	.param .u32 _Z16printThreadIndexPiii_param_2
)
{
	.local .align 16 .b8 	__local_depot0[32];
	.reg .b64 	%SP;
	.reg .b64 	%SPL;
	.reg .b32 	%r<14>;
	.reg .b64 	%rd<9>;

	mov.u64 	%SPL, __local_depot0;
	cvta.local.u64 	%SP, %SPL;
	ld.param.u64 	%rd1, [_Z16printThreadIndexPiii_param_0];
	ld.param.u32 	%r1, [_Z16printThreadIndexPiii_param_1];
	cvta.to.global.u64 	%rd2, %rd1;
	add.u64 	%rd3, %SP, 0;
	add.u64 	%rd4, %SPL, 0;
	mov.u32 	%r2, %tid.x;
	mov.u32 	%r3, %ctaid.x;
	mov.u32 	%r4, %ntid.x;
	mad.lo.s32 	%r5, %r3, %r4, %r2;
	mov.u32 	%r6, %tid.y;
	mov.u32 	%r7, %ctaid.y;
	mov.u32 	%r8, %ntid.y;
	mad.lo.s32 	%r9, %r7, %r8, %r6;
	mad.lo.s32 	%r10, %r1, %r9, %r5;
	mul.wide.u32 	%rd5, %r10, 4;
	add.s64 	%rd6, %rd2, %rd5;
	ld.global.u32 	%r11, [%rd6];
	st.local.v4.u32 	[%rd4], {%r2, %r6, %r3, %r7};
	st.local.v4.u32 	[%rd4+16], {%r5, %r9, %r10, %r11};
	mov.u64 	%rd7, $str;
	cvta.global.u64 	%rd8, %rd7;
	{ // callseq 0, 0
	.param .b64 param0;
	st.param.b64 	[param0], %rd8;
	.param .b64 param1;
	st.param.b64 	[param1], %rd3;
	.param .b32 retval0;
	call.uni (retval0), 
	vprintf, 
	(
	param0, 
	param1
	);
	ld.param.b32 	%r12, [retval0];
	} // callseq 0
	ret;

}


// ===== COMPILED SASS (sm_100) =====

	.target	sm_100

	.elftype	@"ET_EXEC"


//--------------------- .note.nv.tkinfo           --------------------------
	.section	.note.nv.tkinfo,"",@"SHT_NOTE"
	.sectionflags	@"SHF_NOTE_NV_TKINFO"
	.tkinfo
        /*0018*/ 	.word	0x00000002
        /*0030*/ 	.string	""
        /*0030*/ 	.string	"ptxas"
        /*0030*/ 	.string	"Cuda compilation tools, release 13.0, V13.0.88"
        /*0030*/ 	.string	"Build cuda_13.0.r13.0/compiler.36424714_0"
        /*0030*/ 	.string	"-arch sm_100 -m 64 "



//--------------------- .note.nv.cuinfo           --------------------------
	.section	.note.nv.cuinfo,"",@"SHT_NOTE"
	.sectionflags	@"SHF_NOTE_NV_CUINFO"
        /*0018*/ 	.short	0x0002
        /*001a*/ 	.short	0x0064
        /*001c*/ 	.short	0x0082
	.zero		2


//--------------------- .nv.info                  --------------------------
	.section	.nv.info,"",@"SHT_CUDA_INFO"
	.align	4


	//----- nvinfo : EIATTR_REGCOUNT
	.align		4
        /*0000*/ 	.byte	0x04, 0x2f
        /*0002*/ 	.short	(.L_2 - .L_1)
	.align		4
.L_1:
        /*0004*/ 	.word	index@(_Z16printThreadIndexPiii)
        /*0008*/ 	.word	0x00000018


	//----- nvinfo : EIATTR_FRAME_SIZE
	.align		4
.L_2:
        /*000c*/ 	.byte	0x04, 0x11
        /*000e*/ 	.short	(.L_4 - .L_3)
	.align		4
.L_3:
        /*0010*/ 	.word	index@(_Z16printThreadIndexPiii)
        /*0014*/ 	.word	0x00000020


	//----- nvinfo : EIATTR_MIN_STACK_SIZE
	.align		4
.L_4:
        /*0018*/ 	.byte	0x04, 0x12
        /*001a*/ 	.short	(.L_6 - .L_5)
	.align		4
.L_5:
        /*001c*/ 	.word	index@(_Z16printThreadIndexPiii)
        /*0020*/ 	.word	0x00000020
.L_6:


//--------------------- .nv.compat                --------------------------
	.section	.nv.compat,"",@"SHT_CUDA_COMPAT_INFO"
	.align	4
        /*0000*/ 	.byte	0x02, 0x09, 0x00, 0x00, 0x02, 0x02, 0x01, 0x00, 0x02, 0x05, 0x05, 0x00, 0x03, 0x07, 0x01, 0x01
        /*0010*/ 	.byte	0x02, 0x03, 0x00, 0x00, 0x02, 0x06, 0x01, 0x00, 0x04, 0x0b, 0x08, 0x00, 0x09, 0x00, 0x00, 0x00
        /*0020*/ 	.byte	0x00, 0x00, 0x00, 0x00


//--------------------- .nv.info._Z16printThreadIndexPiii --------------------------
	.section	.nv.info._Z16printThreadIndexPiii,"",@"SHT_CUDA_INFO"
	.sectionflags	@""
	.align	4


	//----- nvinfo : EIATTR_CUDA_API_VERSION
	.align		4
        /*0000*/ 	.byte	0x04, 0x37
        /*0002*/ 	.short	(.L_8 - .L_7)
.L_7:
        /*0004*/ 	.word	0x00000082


	//----- nvinfo : EIATTR_KPARAM_INFO
	.align		4
.L_8:
        /*0008*/ 	.byte	0x04, 0x17
        /*000a*/ 	.short	(.L_10 - .L_9)
.L_9:
        /*000c*/ 	.word	0x00000000
        /*0010*/ 	.short	0x0002
        /*0012*/ 	.short	0x000c
        /*0014*/ 	.byte	0x00, 0xf0, 0x11, 0x00


	//----- nvinfo : EIATTR_KPARAM_INFO
	.align		4
.L_10:
        /*0018*/ 	.byte	0x04, 0x17
        /*001a*/ 	.short	(.L_12 - .L_11)
.L_11:
        /*001c*/ 	.word	0x00000000
        /*0020*/ 	.short	0x0001
        /*0022*/ 	.short	0x0008
        /*0024*/ 	.byte	0x00, 0xf0, 0x11, 0x00


	//----- nvinfo : EIATTR_KPARAM_INFO
	.align		4
.L_12:
        /*0028*/ 	.byte	0x04, 0x17
        /*002a*/ 	.short	(.L_14 - .L_13)
.L_13:
        /*002c*/ 	.word	0x00000000
        /*0030*/ 	.short	0x0000
        /*0032*/ 	.short	0x0000
        /*0034*/ 	.byte	0x00, 0xf5, 0x21, 0x00


	//----- nvinfo : EIATTR_SPARSE_MMA_MASK
	.align		4
.L_14:
        /*0038*/ 	.byte	0x03, 0x50
        /*003a*/ 	.short	0x0000


	//----- nvinfo : EIATTR_MAXREG_COUNT
	.align		4
        /*003c*/ 	.byte	0x03, 0x1b
        /*003e*/ 	.short	0x00ff


	//----- nvinfo : EIATTR_EXTERNS
	.align		4
        /*0040*/ 	.byte	0x04, 0x0f
        /*0042*/ 	.short	(.L_16 - .L_15)


	//   ....[0]....
	.align		4
.L_15:
        /*0044*/ 	.word	index@(vprintf)


	//----- nvinfo : EIATTR_MERCURY_ISA_VERSION
	.align		4
.L_16:
        /*0048*/ 	.byte	0x03, 0x5f
        /*004a*/ 	.short	0x0101


	//----- nvinfo : EIATTR_VRC_CTA_INIT_COUNT
	.align		4
        /*004c*/ 	.byte	0x02, 0x4a
	.zero		1
	.zero		1


	//----- nvinfo : EIATTR_SYSCALL_OFFSETS
	.align		4
        /*0050*/ 	.byte	0x04, 0x46
        /*0052*/ 	.short	(.L_18 - .L_17)


	//   ....[0]....
.L_17:
        /*0054*/ 	.word	0x000001c0


	//----- nvinfo : EIATTR_EXIT_INSTR_OFFSETS
	.align		4
.L_18:
        /*0058*/ 	.byte	0x04, 0x1c
        /*005a*/ 	.short	(.L_20 - .L_19)


	//   ....[0]....
.L_19:
        /*005c*/ 	.word	0x000001d0


	//----- nvinfo : EIATTR_CBANK_PARAM_SIZE
	.align		4
.L_20:
        /*0060*/ 	.byte	0x03, 0x19
        /*0062*/ 	.short	0x0010


	//----- nvinfo : EIATTR_PARAM_CBANK
	.align		4
        /*0064*/ 	.byte	0x04, 0x0a
        /*0066*/ 	.short	(.L_22 - .L_21)
	.align		4
.L_21:
        /*0068*/ 	.word	index@(.nv.constant0._Z16printThreadIndexPiii)
        /*006c*/ 	.short	0x0380
        /*006e*/ 	.short	0x0010


	//----- nvinfo : EIATTR_SW_WAR
	.align		4
.L_22:
        /*0070*/ 	.byte	0x04, 0x36
        /*0072*/ 	.short	(.L_24 - .L_23)
.L_23:
        /*0074*/ 	.word	0x00000008
.L_24:


//--------------------- .nv.callgraph             --------------------------
	.section	.nv.callgraph,"",@"SHT_CUDA_CALLGRAPH"
	.align	4
	.sectionentsize	8
	.align		4
        /*0000*/ 	.word	0x00000000
	.align		4
        /*0004*/ 	.word	0xffffffff
	.align		4
        /*0008*/ 	.word	index@(_Z16printThreadIndexPiii)
	.align		4
        /*000c*/ 	.word	index@(vprintf)
	.align		4
        /*0010*/ 	.word	0x00000000
	.align		4
        /*0014*/ 	.word	0xfffffffe
	.align		4
        /*0018*/ 	.word	0x00000000
	.align		4
        /*001c*/ 	.word	0xfffffffd
	.align		4
        /*0020*/ 	.word	0x00000000
	.align		4
        /*0024*/ 	.word	0xfffffffc


//--------------------- .nv.constant4             --------------------------
	.section	.nv.constant4,"a",@progbits
	.align	8
	.align		8
.nv.constant4:
        /*0000*/ 	.dword	vprintf
	.align		8
        /*0008*/ 	.dword	$str


//--------------------- .text._Z16printThreadIndexPiii --------------------------
	.section	.text._Z16printThreadIndexPiii,"ax",@progbits
	.align	128
        .global         _Z16printThreadIndexPiii
        .type           _Z16printThreadIndexPiii,@function
        .size           _Z16printThreadIndexPiii,(.L_x_2 - _Z16printThreadIndexPiii)
        .other          _Z16printThreadIndexPiii,@"STO_CUDA_ENTRY STV_DEFAULT"
_Z16printThreadIndexPiii:
.text._Z16printThreadIndexPiii:
[----:B------:R-:W0:Y:S01]  /*0000*/  LDC R1, c[0x0][0x37c] ;  /* 0x0000df00ff017b82 */ /* 0x000e220000000800 */
[----:B------:R-:W1:Y:S01]  /*0010*/  S2R R16, SR_TID.X ;  /* 0x0000000000107919 */ /* 0x000e620000002100 */
[----:B------:R-:W2:Y:S06]  /*0020*/  LDCU UR6, c[0x0][0x2fc] ;  /* 0x00005f80ff0677ac */ /* 0x000eac0008000800 */
[----:B------:R-:W3:Y:S01]  /*0030*/  LDC.64 R2, c[0x0][0x380] ;  /* 0x0000e000ff027b82 */ /* 0x000ee20000000a00 */
[----:B0-----:R-:W-:Y:S01]  /*0040*/  IADD3 R1, PT, PT, R1, -0x20, RZ ;  /* 0xffffffe001017810 */ /* 0x001fe20007ffe0ff */
[----:B------:R-:W1:Y:S01]  /*0050*/  S2R R18, SR_CTAID.X ;  /* 0x0000000000127919 */ /* 0x000e620000002500 */
[----:B------:R-:W1:Y:S01]  /*0060*/  LDCU UR7, c[0x0][0x360] ;  /* 0x00006c00ff0777ac */ /* 0x000e620008000800 */
[----:B------:R-:W0:Y:S01]  /*0070*/  S2R R17, SR_TID.Y ;  /* 0x0000000000117919 */ /* 0x000e220000002200 */
[----:B------:R-:W0:Y:S01]  /*0080*/  LDCU UR8, c[0x0][0x364] ;  /* 0x00006c80ff0877ac */ /* 0x000e220008000800 */
[----:B------:R-:W0:Y:S01]  /*0090*/  S2R R19, SR_CTAID.Y ;  /* 0x0000000000137919 */ /* 0x000e220000002600 */
[----:B------:R-:W4:Y:S01]  /*00a0*/  LDCU UR9, c[0x0][0x388] ;  /* 0x00007100ff0977ac */ /* 0x000f220008000800 */
[----:B------:R-:W5:Y:S01]  /*00b0*/  LDCU.64 UR4, c[0x0][0x358] ;  /* 0x00006b00ff0477ac */ /* 0x000f620008000a00 */
[----:B-1----:R-:W-:-:S02]  /*00c0*/  IMAD R8, R18, UR7, R16 ;  /* 0x0000000712087c24 */ /* 0x002fc4000f8e0210 */
[----:B0-----:R-:W-:-:S04]  /*00d0*/  IMAD R9, R19, UR8, R17 ;  /* 0x0000000813097c24 */ /* 0x001fc8000f8e0211 */
[----:B----4-:R-:W-:Y:S01]  /*00e0*/  IMAD R10, R9, UR9, R8 ;  /* 0x00000009090a7c24 */ /* 0x010fe2000f8e0208 */
[----:B------:R-:W-:Y:S01]  /*00f0*/  MOV R0, 0x0 ;  /* 0x0000000000007802 */ /* 0x000fe20000000f00 */
[----:B------:R0:W-:Y:S01]  /*0100*/  STL.128 [R1], R16 ;  /* 0x0000001001007387 */ /* 0x0001e20000100c00 */
[----:B------:R-:W1:Y:S01]  /*0110*/  LDCU.64 UR8, c[0x4][0x8] ;  /* 0x01000100ff0877ac */ /* 0x000e620008000a00 */
[----:B---3--:R-:W-:-:S05]  /*0120*/  IMAD.WIDE.U32 R2, R10, 0x4, R2 ;  /* 0x000000040a027825 */ /* 0x008fca00078e0002 */
[----:B-----5:R-:W3:Y:S01]  /*0130*/  LDG.E R11, desc[UR4][R2.64] ;  /* 0x00000004020b7981 */ /* 0x020ee2000c1e1900 */
[----:B------:R-:W4:Y:S01]  /*0140*/  LDCU UR4, c[0x0][0x2f8] ;  /* 0x00005f00ff0477ac */ /* 0x000f220008000800 */
[----:B------:R0:W0:Y:S01]  /*0150*/  LDC.64 R12, c[0x4][R0] ;  /* 0x01000000000c7b82 */ /* 0x0000220000000a00 */
[----:B-1----:R-:W-:Y:S02]  /*0160*/  MOV R4, UR8 ;  /* 0x0000000800047c02 */ /* 0x002fe40008000f00 */
[----:B------:R-:W-:Y:S02]  /*0170*/  MOV R5, UR9 ;  /* 0x0000000900057c02 */ /* 0x000fe40008000f00 */
[----:B----4-:R-:W-:-:S04]  /*0180*/  IADD3 R6, P0, PT, R1, UR4, RZ ;  /* 0x0000000401067c10 */ /* 0x010fc8000ff1e0ff */
[----:B--2---:R-:W-:Y:S01]  /*0190*/  IADD3.X R7, PT, PT, RZ, UR6, RZ, P0, !PT ;  /* 0x00000006ff077c10 */ /* 0x004fe200087fe4ff */
[----:B0--3--:R1:W-:Y:S08]  /*01a0*/  STL.128 [R1+0x10], R8 ;  /* 0x0000100801007387 */ /* 0x0093f00000100c00 */
[----:B------:R-:W-:-:S07]  /*01b0*/  LEPC R20, `(.L_x_0) ;  /* 0x000000001014794e */ /* 0x000fce0000000000 */
[----:B-1----:R-:W-:Y:S05]  /*01c0*/  CALL.ABS.NOINC R12 ;  /* 0x000000000c007343 */ /* 0x002fea0003c00000 */
.L_x_0:
[----:B------:R-:W-:Y:S05]  /*01d0*/  EXIT ;  /* 0x000000000000794d */ /* 0x000fea0003800000 */
.L_x_1:
[----:B------:R-:W-:-:S00]  /*01e0*/  BRA `(.L_x_1) ;  /* 0xfffffffc00fc7947 */ /* 0x000fc0000383ffff */
[----:B------:R-:W-:-:S00]  /*01f0*/  NOP ;  /* 0x0000000000007918 */ /* 0x000fc00000000000 */
        /* <DEDUP_REMOVED lines=8> */
.L_x_2:


//--------------------- .nv.global.init           --------------------------
	.section	.nv.global.init,"aw",@progbits
.nv.global.init:
	.type		$str,@object
	.size		$str,(.L_0 - $str)
$str:
        /*0000*/ 	.byte	0x74, 0x68, 0x72, 0x65, 0x61, 0x64, 0x5f, 0x69, 0x64, 0x20, 0x28, 0x25, 0x64, 0x20, 0x25, 0x64
        /*0010*/ 	.byte	0x29, 0x20, 0x62, 0x6c, 0x6f, 0x63, 0x6b, 0x5f, 0x69, 0x64, 0x20, 0x28, 0x25, 0x64, 0x20, 0x25
        /*0020*/ 	.byte	0x64, 0x29, 0x20, 0x63, 0x6f, 0x6f, 0x72, 0x64, 0x69, 0x61, 0x6e, 0x74, 0x65, 0x20, 0x28, 0x25
        /*0030*/ 	.byte	0x64, 0x20, 0x25, 0x64, 0x29, 0x20, 0x67, 0x6c, 0x6f, 0x62, 0x61, 0x6c, 0x20, 0x69, 0x6e, 0x64
        /*0040*/ 	.byte	0x65, 0x78, 0x20, 0x25, 0x32, 0x64, 0x20, 0x69, 0x76, 0x61, 0x6c, 0x20, 0x25, 0x32, 0x64, 0x0a
        /*0050*/ 	.byte	0x00
.L_0:


//--------------------- .nv.shared.reserved.0     --------------------------
	.section	.nv.shared.reserved.0,"aw",@nobits
	.weak		__nv_reservedSMEM_offset_0_alias
	.size		__nv_reservedSMEM_offset_0_alias, 0, 64
	.other		__nv_reservedSMEM_offset_0_alias,@"STO_CUDA_RESERVED_SHARED STV_DEFAULT"
__nv_reservedSMEM_offset_0_alias:
	.zero		0
	.zero		64


//--------------------- .nv.constant0._Z16printThreadIndexPiii --------------------------
	.section	.nv.constant0._Z16printThreadIndexPiii,"a",@progbits
	.sectionflags	@""
	.align	4
.nv.constant0._Z16printThreadIndexPiii:
	.zero		912


//--------------------- SYMBOLS --------------------------

	.type		.nv.reservedSmem.offset0,@object
	.size		.nv.reservedSmem.offset0,0x4
	.type		vprintf,@function
